//
// Generated by NVIDIA NVVM Compiler
//
// Compiler Build ID: CL-36424714
// Cuda compilation tools, release 13.0, V13.0.88
// Based on NVVM 20.0.0
//

.version 9.0
.target sm_100
.address_size 64

	// .globl	_Z11matrix_multPiS_S_i

.visible .entry _Z11matrix_multPiS_S_i(
	.param .u64 .ptr .align 1 _Z11matrix_multPiS_S_i_param_0,
	.param .u64 .ptr .align 1 _Z11matrix_multPiS_S_i_param_1,
	.param .u64 .ptr .align 1 _Z11matrix_multPiS_S_i_param_2,
	.param .u32 _Z11matrix_multPiS_S_i_param_3
)
{
	.reg .pred 	%p<10>;
	.reg .b32 	%r<94>;
	.reg .b64 	%rd<40>;

	ld.param.u64 	%rd8, [_Z11matrix_multPiS_S_i_param_0];
	ld.param.u64 	%rd9, [_Z11matrix_multPiS_S_i_param_1];
	ld.param.u64 	%rd10, [_Z11matrix_multPiS_S_i_param_2];
	ld.param.u32 	%r24, [_Z11matrix_multPiS_S_i_param_3];
	cvta.to.global.u64 	%rd1, %rd9;
	cvta.to.global.u64 	%rd2, %rd8;
	cvta.to.global.u64 	%rd11, %rd10;
	mov.u32 	%r25, %ctaid.y;
	mov.u32 	%r26, %ntid.y;
	mov.u32 	%r27, %tid.y;
	mad.lo.s32 	%r28, %r25, %r26, %r27;
	mov.u32 	%r29, %ctaid.x;
	mov.u32 	%r30, %ntid.x;
	mov.u32 	%r31, %tid.x;
	mad.lo.s32 	%r1, %r29, %r30, %r31;
	mul.lo.s32 	%r2, %r24, %r28;
	add.s32 	%r32, %r2, %r1;
	mul.wide.s32 	%rd12, %r32, 4;
	add.s64 	%rd3, %rd11, %rd12;
	mov.b32 	%r33, 0;
	st.global.u32 	[%rd3], %r33;
	setp.lt.s32 	%p1, %r24, 1;
	@%p1 bra 	$L__BB0_12;
	mul.lo.s32 	%r3, %r24, %r1;
	and.b32  	%r4, %r24, 7;
	setp.lt.u32 	%p2, %r24, 8;
	mov.b32 	%r88, 0;
	mov.u32 	%r91, %r88;
	@%p2 bra 	$L__BB0_4;
	and.b32  	%r91, %r24, 2147483640;
	neg.s32 	%r86, %r91;
	mul.wide.u32 	%rd13, %r2, 4;
	add.s64 	%rd14, %rd13, %rd2;
	add.s64 	%rd39, %rd14, 16;
	add.s64 	%rd5, %rd1, 16;
	mov.b32 	%r88, 0;
	mov.u32 	%r85, %r3;
$L__BB0_3:
	.pragma "nounroll";
	mul.wide.s32 	%rd15, %r85, 4;
	add.s64 	%rd16, %rd5, %rd15;
	ld.global.u32 	%r36, [%rd39+-16];
	ld.global.u32 	%r37, [%rd16+-16];
	mad.lo.s32 	%r38, %r37, %r36, %r88;
	st.global.u32 	[%rd3], %r38;
	ld.global.u32 	%r39, [%rd39+-12];
	ld.global.u32 	%r40, [%rd16+-12];
	mad.lo.s32 	%r41, %r40, %r39, %r38;
	st.global.u32 	[%rd3], %r41;
	ld.global.u32 	%r42, [%rd39+-8];
	ld.global.u32 	%r43, [%rd16+-8];
	mad.lo.s32 	%r44, %r43, %r42, %r41;
	st.global.u32 	[%rd3], %r44;
	ld.global.u32 	%r45, [%rd39+-4];
	ld.global.u32 	%r46, [%rd16+-4];
	mad.lo.s32 	%r47, %r46, %r45, %r44;
	st.global.u32 	[%rd3], %r47;
	ld.global.u32 	%r48, [%rd39];
	ld.global.u32 	%r49, [%rd16];
	mad.lo.s32 	%r50, %r49, %r48, %r47;
	st.global.u32 	[%rd3], %r50;
	ld.global.u32 	%r51, [%rd39+4];
	ld.global.u32 	%r52, [%rd16+4];
	mad.lo.s32 	%r53, %r52, %r51, %r50;
	st.global.u32 	[%rd3], %r53;
	ld.global.u32 	%r54, [%rd39+8];
	ld.global.u32 	%r55, [%rd16+8];
	mad.lo.s32 	%r56, %r55, %r54, %r53;
	st.global.u32 	[%rd3], %r56;
	ld.global.u32 	%r57, [%rd39+12];
	ld.global.u32 	%r58, [%rd16+12];
	mad.lo.s32 	%r88, %r58, %r57, %r56;
	st.global.u32 	[%rd3], %r88;
	add.s32 	%r86, %r86, 8;
	add.s64 	%rd39, %rd39, 32;
	add.s32 	%r85, %r85, 8;
	setp.ne.s32 	%p3, %r86, 0;
	@%p3 bra 	$L__BB0_3;
$L__BB0_4:
	setp.eq.s32 	%p4, %r4, 0;
	@%p4 bra 	$L__BB0_12;
	and.b32  	%r15, %r24, 3;
	setp.lt.u32 	%p5, %r4, 4;
	@%p5 bra 	$L__BB0_7;
	add.s32 	%r59, %r91, %r2;
	mul.wide.u32 	%rd17, %r59, 4;
	add.s64 	%rd18, %rd2, %rd17;
	ld.global.u32 	%r60, [%rd18];
	add.s32 	%r61, %r91, %r3;
	mul.wide.s32 	%rd19, %r61, 4;
	add.s64 	%rd20, %rd1, %rd19;
	ld.global.u32 	%r62, [%rd20];
	mad.lo.s32 	%r63, %r62, %r60, %r88;
	st.global.u32 	[%rd3], %r63;
	cvt.u64.u32 	%rd21, %r2;
	cvt.u64.u32 	%rd22, %r91;
	add.s64 	%rd23, %rd22, %rd21;
	shl.b64 	%rd24, %rd23, 2;
	add.s64 	%rd25, %rd2, %rd24;
	ld.global.u32 	%r64, [%rd25+4];
	ld.global.u32 	%r65, [%rd20+4];
	mad.lo.s32 	%r66, %r65, %r64, %r63;
	st.global.u32 	[%rd3], %r66;
	ld.global.u32 	%r67, [%rd25+8];
	ld.global.u32 	%r68, [%rd20+8];
	mad.lo.s32 	%r69, %r68, %r67, %r66;
	st.global.u32 	[%rd3], %r69;
	ld.global.u32 	%r70, [%rd25+12];
	ld.global.u32 	%r71, [%rd20+12];
	mad.lo.s32 	%r88, %r71, %r70, %r69;
	st.global.u32 	[%rd3], %r88;
	add.s32 	%r91, %r91, 4;
$L__BB0_7:
	setp.eq.s32 	%p6, %r15, 0;
	@%p6 bra 	$L__BB0_12;
	setp.eq.s32 	%p7, %r15, 1;
	@%p7 bra 	$L__BB0_10;
	add.s32 	%r72, %r91, %r2;
	mul.wide.u32 	%rd26, %r72, 4;
	add.s64 	%rd27, %rd2, %rd26;
	ld.global.u32 	%r73, [%rd27];
	add.s32 	%r74, %r91, %r3;
	mul.wide.s32 	%rd28, %r74, 4;
	add.s64 	%rd29, %rd1, %rd28;
	ld.global.u32 	%r75, [%rd29];
	mad.lo.s32 	%r76, %r75, %r73, %r88;
	st.global.u32 	[%rd3], %r76;
	cvt.u64.u32 	%rd30, %r2;
	cvt.u64.u32 	%rd31, %r91;
	add.s64 	%rd32, %rd31, %rd30;
	shl.b64 	%rd33, %rd32, 2;
	add.s64 	%rd34, %rd2, %rd33;
	ld.global.u32 	%r77, [%rd34+4];
	ld.global.u32 	%r78, [%rd29+4];
	mad.lo.s32 	%r88, %r78, %r77, %r76;
	st.global.u32 	[%rd3], %r88;
	add.s32 	%r91, %r91, 2;
$L__BB0_10:
	and.b32  	%r79, %r24, 1;
	setp.eq.b32 	%p8, %r79, 1;
	not.pred 	%p9, %p8;
	@%p9 bra 	$L__BB0_12;
	add.s32 	%r80, %r91, %r2;
	mul.wide.u32 	%rd35, %r80, 4;
	add.s64 	%rd36, %rd2, %rd35;
	ld.global.u32 	%r81, [%rd36];
	add.s32 	%r82, %r91, %r3;
	mul.wide.s32 	%rd37, %r82, 4;
	add.s64 	%rd38, %rd1, %rd37;
	ld.global.u32 	%r83, [%rd38];
	mad.lo.s32 	%r84, %r83, %r81, %r88;
	st.global.u32 	[%rd3], %r84;
$L__BB0_12:
	ret;

}


// ===== COMPILED SASS (sm_100) =====

	.target	sm_100

	.elftype	@"ET_EXEC"


//--------------------- .note.nv.tkinfo           --------------------------
	.section	.note.nv.tkinfo,"",@"SHT_NOTE"
	.sectionflags	@"SHF_NOTE_NV_TKINFO"
	.tkinfo
        /*0018*/ 	.word	0x00000002
        /*0030*/ 	.string	""
        /*0030*/ 	.string	"ptxas"
        /*0030*/ 	.string	"Cuda compilation tools, release 13.0, V13.0.88"
        /*0030*/ 	.string	"Build cuda_13.0.r13.0/compiler.36424714_0"
        /*0030*/ 	.string	"-arch sm_100 -m 64 "



//--------------------- .note.nv.cuinfo           --------------------------
	.section	.note.nv.cuinfo,"",@"SHT_NOTE"
	.sectionflags	@"SHF_NOTE_NV_CUINFO"
        /*0018*/ 	.short	0x0002
        /*001a*/ 	.short	0x0064
        /*001c*/ 	.short	0x0082
	.zero		2


//--------------------- .nv.info                  --------------------------
	.section	.nv.info,"",@"SHT_CUDA_INFO"
	.align	4


	//----- nvinfo : EIATTR_REGCOUNT
	.align		4
        /*0000*/ 	.byte	0x04, 0x2f
        /*0002*/ 	.short	(.L_1 - .L_0)
	.align		4
.L_0:
        /*0004*/ 	.word	index@(_Z11matrix_multPiS_S_i)
        /*0008*/ 	.word	0x00000016


	//----- nvinfo : EIATTR_FRAME_SIZE
	.align		4
.L_1:
        /*000c*/ 	.byte	0x04, 0x11
        /*000e*/ 	.short	(.L_3 - .L_2)
	.align		4
.L_2:
        /*0010*/ 	.word	index@(_Z11matrix_multPiS_S_i)
        /*0014*/ 	.word	0x00000000


	//----- nvinfo : EIATTR_MIN_STACK_SIZE
	.align		4
.L_3:
        /*0018*/ 	.byte	0x04, 0x12
        /*001a*/ 	.short	(.L_5 - .L_4)
	.align		4
.L_4:
        /*001c*/ 	.word	index@(_Z11matrix_multPiS_S_i)
        /*0020*/ 	.word	0x00000000
.L_5:


//--------------------- .nv.compat                --------------------------
	.section	.nv.compat,"",@"SHT_CUDA_COMPAT_INFO"
	.align	4
        /*0000*/ 	.byte	0x02, 0x09, 0x00, 0x00, 0x02, 0x02, 0x01, 0x00, 0x02, 0x05, 0x05, 0x00, 0x03, 0x07, 0x01, 0x01
        /*0010*/ 	.byte	0x02, 0x03, 0x00, 0x00, 0x02, 0x06, 0x01, 0x00, 0x04, 0x0b, 0x08, 0x00, 0x09, 0x00, 0x00, 0x00
        /*0020*/ 	.byte	0x00, 0x00, 0x00, 0x00


//--------------------- .nv.info._Z11matrix_multPiS_S_i --------------------------
	.section	.nv.info._Z11matrix_multPiS_S_i,"",@"SHT_CUDA_INFO"
	.sectionflags	@""
	.align	4


	//----- nvinfo : EIATTR_CUDA_API_VERSION
	.align		4
        /*0000*/ 	.byte	0x04, 0x37
        /*0002*/ 	.short	(.L_7 - .L_6)
.L_6:
        /*0004*/ 	.word	0x00000082


	//----- nvinfo : EIATTR_KPARAM_INFO
	.align		4
.L_7:
        /*0008*/ 	.byte	0x04, 0x17
        /*000a*/ 	.short	(.L_9 - .L_8)
.L_8:
        /*000c*/ 	.word	0x00000000
        /*0010*/ 	.short	0x0003
        /*0012*/ 	.short	0x0018
        /*0014*/ 	.byte	0x00, 0xf0, 0x11, 0x00


	//----- nvinfo : EIATTR_KPARAM_INFO
	.align		4
.L_9:
        /*0018*/ 	.byte	0x04, 0x17
        /*001a*/ 	.short	(.L_11 - .L_10)
.L_10:
        /*001c*/ 	.word	0x00000000
        /*0020*/ 	.short	0x0002
        /*0022*/ 	.short	0x0010
        /*0024*/ 	.byte	0x00, 0xf5, 0x21, 0x00


	//----- nvinfo : EIATTR_KPARAM_INFO
	.align		4
.L_11:
        /*0028*/ 	.byte	0x04, 0x17
        /*002a*/ 	.short	(.L_13 - .L_12)
.L_12:
        /*002c*/ 	.word	0x00000000
        /*0030*/ 	.short	0x0001
        /*0032*/ 	.short	0x0008
        /*0034*/ 	.byte	0x00, 0xf5, 0x21, 0x00


	//----- nvinfo : EIATTR_KPARAM_INFO
	.align		4
.L_13:
        /*0038*/ 	.byte	0x04, 0x17
        /*003a*/ 	.short	(.L_15 - .L_14)
.L_14:
        /*003c*/ 	.word	0x00000000
        /*0040*/ 	.short	0x0000
        /*0042*/ 	.short	0x0000
        /*0044*/ 	.byte	0x00, 0xf5, 0x21, 0x00


	//----- nvinfo : EIATTR_SPARSE_MMA_MASK
	.align		4
.L_15:
        /*0048*/ 	.byte	0x03, 0x50
        /*004a*/ 	.short	0x0000


	//----- nvinfo : EIATTR_MAXREG_COUNT
	.align		4
        /*004c*/ 	.byte	0x03, 0x1b
        /*004e*/ 	.short	0x00ff


	//----- nvinfo : EIATTR_MERCURY_ISA_VERSION
	.align		4
        /*0050*/ 	.byte	0x03, 0x5f
        /*0052*/ 	.short	0x0101


	//----- nvinfo : EIATTR_VRC_CTA_INIT_COUNT
	.align		4
        /*0054*/ 	.byte	0x02, 0x4a
	.zero		1
	.zero		1


	//----- nvinfo : EIATTR_EXIT_INSTR_OFFSETS
	.align		4
        /*0058*/ 	.byte	0x04, 0x1c
        /*005a*/ 	.short	(.L_17 - .L_16)


	//   ....[0]....
.L_16:
        /*005c*/ 	.word	0x00000110


	//   ....[1]....
        /*0060*/ 	.word	0x000004e0


	//   ....[2]....
        /*0064*/ 	.word	0x000006f0


	//   ....[3]....
        /*0068*/ 	.word	0x00000880


	//   ....[4]....
        /*006c*/ 	.word	0x00000930


	//----- nvinfo : EIATTR_CBANK_PARAM_SIZE
	.align		4
.L_17:
        /*0070*/ 	.byte	0x03, 0x19
        /*0072*/ 	.short	0x001c


	//----- nvinfo : EIATTR_PARAM_CBANK
	.align		4
        /*0074*/ 	.byte	0x04, 0x0a
        /*0076*/ 	.short	(.L_19 - .L_18)
	.align		4
.L_18:
        /*0078*/ 	.word	index@(.nv.constant0._Z11matrix_multPiS_S_i)
        /*007c*/ 	.short	0x0380
        /*007e*/ 	.short	0x001c


	//----- nvinfo : EIATTR_SW_WAR
	.align		4
.L_19:
        /*0080*/ 	.byte	0x04, 0x36
        /*0082*/ 	.short	(.L_21 - .L_20)
.L_20:
        /*0084*/ 	.word	0x00000008
.L_21:


//--------------------- .nv.callgraph             --------------------------
	.section	.nv.callgraph,"",@"SHT_CUDA_CALLGRAPH"
	.align	4
	.sectionentsize	8
	.align		4
        /*0000*/ 	.word	0x00000000
	.align		4
        /*0004*/ 	.word	0xffffffff
	.align		4
        /*0008*/ 	.word	0x00000000
	.align		4
        /*000c*/ 	.word	0xfffffffe
	.align		4
        /*0010*/ 	.word	0x00000000
	.align		4
        /*0014*/ 	.word	0xfffffffd
	.align		4
        /*0018*/ 	.word	0x00000000
	.align		4
        /*001c*/ 	.word	0xfffffffc


//--------------------- .text._Z11matrix_multPiS_S_i --------------------------
	.section	.text._Z11matrix_multPiS_S_i,"ax",@progbits
	.align	128
        .global         _Z11matrix_multPiS_S_i
        .type           _Z11matrix_multPiS_S_i,@function
        .size           _Z11matrix_multPiS_S_i,(.L_x_5 - _Z11matrix_multPiS_S_i)
        .other          _Z11matrix_multPiS_S_i,@"STO_CUDA_ENTRY STV_DEFAULT"
_Z11matrix_multPiS_S_i:
.text._Z11matrix_multPiS_S_i:
[----:B------:R-:W-:Y:S01]  /*0000*/  LDC R1, c[0x0][0x37c] ;  /* 0x0000df00ff017b82 */ /* 0x000fe20000000800 */
[----:B------:R-:W0:Y:S07]  /*0010*/  S2R R4, SR_TID.Y ;  /* 0x0000000000047919 */ /* 0x000e2e0000002200 */
[----:B------:R-:W0:Y:S01]  /*0020*/  S2UR UR4, SR_CTAID.Y ;  /* 0x00000000000479c3 */ /* 0x000e220000002600 */
[----:B------:R-:W1:Y:S01]  /*0030*/  LDCU.64 UR6, c[0x0][0x358] ;  /* 0x00006b00ff0677ac */ /* 0x000e620008000a00 */
[----:B------:R-:W2:Y:S06]  /*0040*/  S2R R6, SR_TID.X ;  /* 0x0000000000067919 */ /* 0x000eac0000002100 */
[----:B------:R-:W0:Y:S08]  /*0050*/  LDC R5, c[0x0][0x364] ;  /* 0x0000d900ff057b82 */ /* 0x000e300000000800 */
[----:B------:R-:W2:Y:S08]  /*0060*/  S2UR UR5, SR_CTAID.X ;  /* 0x00000000000579c3 */ /* 0x000eb00000002500 */
[----:B------:R-:W2:Y:S08]  /*0070*/  LDC R7, c[0x0][0x360] ;  /* 0x0000d800ff077b82 */ /* 0x000eb00000000800 */
[----:B------:R-:W3:Y:S01]  /*0080*/  LDC R0, c[0x0][0x398] ;  /* 0x0000e600ff007b82 */ /* 0x000ee20000000800 */
[----:B0-----:R-:W-:-:S07]  /*0090*/  IMAD R5, R5, UR4, R4 ;  /* 0x0000000405057c24 */ /* 0x001fce000f8e0204 */
[----:B------:R-:W0:Y:S01]  /*00a0*/  LDC.64 R2, c[0x0][0x390] ;  /* 0x0000e400ff027b82 */ /* 0x000e220000000a00 */
[----:B--2---:R-:W-:Y:S02]  /*00b0*/  IMAD R7, R7, UR5, R6 ;  /* 0x0000000507077c24 */ /* 0x004fe4000f8e0206 */
[----:B---3--:R-:W-:Y:S01]  /*00c0*/  IMAD R4, R5, R0, RZ ;  /* 0x0000000005047224 */ /* 0x008fe200078e02ff */
[----:B------:R-:W-:-:S04]  /*00d0*/  ISETP.GE.AND P0, PT, R0, 0x1, PT ;  /* 0x000000010000780c */ /* 0x000fc80003f06270 */
[----:B------:R-:W-:-:S05]  /*00e0*/  IADD3 R5, PT, PT, R7, R4, RZ ;  /* 0x0000000407057210 */ /* 0x000fca0007ffe0ff */
[----:B0-----:R-:W-:-:S05]  /*00f0*/  IMAD.WIDE R2, R5, 0x4, R2 ;  /* 0x0000000405027825 */ /* 0x001fca00078e0202 */
[----:B-1----:R0:W-:Y:S01]  /*0100*/  STG.E desc[UR6][R2.64], RZ ;  /* 0x000000ff02007986 */ /* 0x0021e2000c101906 */
[----:B------:R-:W-:Y:S05]  /*0110*/  @!P0 EXIT ;  /* 0x000000000000894d */ /* 0x000fea0003800000 */
[C---:B------:R-:W-:Y:S01]  /*0120*/  ISETP.GE.U32.AND P1, PT, R0.reuse, 0x8, PT ;  /* 0x000000080000780c */ /* 0x040fe20003f26070 */
[----:B------:R-:W-:Y:S01]  /*0130*/  IMAD R5, R7, R0, RZ ;  /* 0x0000000007057224 */ /* 0x000fe200078e02ff */
[----:B------:R-:W-:Y:S01]  /*0140*/  LOP3.LUT R17, R0, 0x7, RZ, 0xc0, !PT ;  /* 0x0000000700117812 */ /* 0x000fe200078ec0ff */
[----:B------:R-:W-:Y:S02]  /*0150*/  HFMA2 R7, -RZ, RZ, 0, 0 ;  /* 0x00000000ff077431 */ /* 0x000fe400000001ff */
[----:B------:R-:W-:Y:S01]  /*0160*/  IMAD.MOV.U32 R9, RZ, RZ, RZ ;  /* 0x000000ffff097224 */ /* 0x000fe200078e00ff */
[----:B------:R-:W-:-:S07]  /*0170*/  ISETP.NE.AND P0, PT, R17, RZ, PT ;  /* 0x000000ff1100720c */ /* 0x000fce0003f05270 */
[----:B------:R-:W-:Y:S06]  /*0180*/  @!P1 BRA `(.L_x_0) ;  /* 0x0000000000d49947 */ /* 0x000fec0003800000 */
[----:B------:R-:W1:Y:S01]  /*0190*/  LDC.64 R6, c[0x0][0x380] ;  /* 0x0000e000ff067b82 */ /* 0x000e620000000a00 */
[----:B------:R-:W2:Y:S01]  /*01a0*/  LDCU.64 UR4, c[0x0][0x388] ;  /* 0x00007100ff0477ac */ /* 0x000ea20008000a00 */
[----:B------:R-:W-:Y:S01]  /*01b0*/  LOP3.LUT R9, R0, 0x7ffffff8, RZ, 0xc0, !PT ;  /* 0x7ffffff800097812 */ /* 0x000fe200078ec0ff */
[----:B------:R-:W-:Y:S01]  /*01c0*/  IMAD.MOV.U32 R8, RZ, RZ, R5 ;  /* 0x000000ffff087224 */ /* 0x000fe200078e0005 */
[----:B--2---:R-:W-:-:S04]  /*01d0*/  UIADD3 UR4, UP0, UPT, UR4, 0x10, URZ ;  /* 0x0000001004047890 */ /* 0x004fc8000ff1e0ff */
[----:B------:R-:W-:Y:S01]  /*01e0*/  UIADD3.X UR5, UPT, UPT, URZ, UR5, URZ, UP0, !UPT ;  /* 0x00000005ff057290 */ /* 0x000fe200087fe4ff */
[----:B-1----:R-:W-:-:S03]  /*01f0*/  IMAD.WIDE.U32 R6, R4, 0x4, R6 ;  /* 0x0000000404067825 */ /* 0x002fc600078e0006 */
[----:B------:R-:W-:Y:S02]  /*0200*/  IADD3 R14, P1, PT, R6, 0x10, RZ ;  /* 0x00000010060e7810 */ /* 0x000fe40007f3e0ff */
[----:B------:R-:W-:Y:S02]  /*0210*/  IADD3 R6, PT, PT, -R9, RZ, RZ ;  /* 0x000000ff09067210 */ /* 0x000fe40007ffe1ff */
[----:B------:R-:W-:Y:S02]  /*0220*/  IADD3.X R11, PT, PT, RZ, R7, RZ, P1, !PT ;  /* 0x00000007ff0b7210 */ /* 0x000fe40000ffe4ff */
[----:B------:R-:W-:-:S07]  /*0230*/  MOV R7, RZ ;  /* 0x000000ff00077202 */ /* 0x000fce0000000f00 */
.L_x_1:
[----:B------:R-:W-:Y:S01]  /*0240*/  MOV R12, UR4 ;  /* 0x00000004000c7c02 */ /* 0x000fe20008000f00 */
[----:B------:R-:W-:Y:S01]  /*0250*/  IMAD.U32 R13, RZ, RZ, UR5 ;  /* 0x00000005ff0d7e24 */ /* 0x000fe2000f8e00ff */
[----:B------:R-:W-:-:S03]  /*0260*/  MOV R10, R14 ;  /* 0x0000000e000a7202 */ /* 0x000fc60000000f00 */
[----:B------:R-:W-:Y:S02]  /*0270*/  IMAD.WIDE R12, R8, 0x4, R12 ;  /* 0x00000004080c7825 */ /* 0x000fe400078e020c */
[----:B------:R-:W2:Y:S04]  /*0280*/  LDG.E R14, desc[UR6][R10.64+-0x10] ;  /* 0xfffff0060a0e7981 */ /* 0x000ea8000c1e1900 */
[----:B---3--:R-:W2:Y:S02]  /*0290*/  LDG.E R15, desc[UR6][R12.64+-0x10] ;  /* 0xfffff0060c0f7981 */ /* 0x008ea4000c1e1900 */
[----:B--2---:R-:W-:-:S05]  /*02a0*/  IMAD R15, R14, R15, R7 ;  /* 0x0000000f0e0f7224 */ /* 0x004fca00078e0207 */
[----:B------:R1:W-:Y:S04]  /*02b0*/  STG.E desc[UR6][R2.64], R15 ;  /* 0x0000000f02007986 */ /* 0x0003e8000c101906 */
[----:B------:R-:W2:Y:S04]  /*02c0*/  LDG.E R14, desc[UR6][R10.64+-0xc] ;  /* 0xfffff4060a0e7981 */ /* 0x000ea8000c1e1900 */
[----:B------:R-:W2:Y:S02]  /*02d0*/  LDG.E R7, desc[UR6][R12.64+-0xc] ;  /* 0xfffff4060c077981 */ /* 0x000ea4000c1e1900 */
[----:B--2---:R-:W-:-:S05]  /*02e0*/  IMAD R7, R14, R7, R15 ;  /* 0x000000070e077224 */ /* 0x004fca00078e020f */
[----:B------:R2:W-:Y:S04]  /*02f0*/  STG.E desc[UR6][R2.64], R7 ;  /* 0x0000000702007986 */ /* 0x0005e8000c101906 */
[----:B------:R-:W3:Y:S04]  /*0300*/  LDG.E R14, desc[UR6][R10.64+-0x8] ;  /* 0xfffff8060a0e7981 */ /* 0x000ee8000c1e1900 */
[----:B------:R-:W3:Y:S02]  /*0310*/  LDG.E R16, desc[UR6][R12.64+-0x8] ;  /* 0xfffff8060c107981 */ /* 0x000ee4000c1e1900 */
[----:B---3--:R-:W-:-:S05]  /*0320*/  IMAD R19, R14, R16, R7 ;  /* 0x000000100e137224 */ /* 0x008fca00078e0207 */
[----:B------:R3:W-:Y:S04]  /*0330*/  STG.E desc[UR6][R2.64], R19 ;  /* 0x0000001302007986 */ /* 0x0007e8000c101906 */
[----:B------:R-:W1:Y:S04]  /*0340*/  LDG.E R14, desc[UR6][R10.64+-0x4] ;  /* 0xfffffc060a0e7981 */ /* 0x000e68000c1e1900 */
[----:B------:R-:W1:Y:S02]  /*0350*/  LDG.E R16, desc[UR6][R12.64+-0x4] ;  /* 0xfffffc060c107981 */ /* 0x000e64000c1e1900 */
[----:B-1----:R-:W-:-:S05]  /*0360*/  IMAD R15, R14, R16, R19 ;  /* 0x000000100e0f7224 */ /* 0x002fca00078e0213 */
        /* <DEDUP_REMOVED lines=10> */
[----:B------:R-:W1:Y:S01]  /*0410*/  LDG.E R16, desc[UR6][R12.64+0x8] ;  /* 0x000008060c107981 */ /* 0x000e62000c1e1900 */
[----:B------:R-:W-:Y:S01]  /*0420*/  IADD3 R6, PT, PT, R6, 0x8, RZ ;  /* 0x0000000806067810 */ /* 0x000fe20007ffe0ff */
[----:B-1----:R-:W-:-:S05]  /*0430*/  IMAD R15, R14, R16, R19 ;  /* 0x000000100e0f7224 */ /* 0x002fca00078e0213 */
[----:B------:R3:W-:Y:S04]  /*0440*/  STG.E desc[UR6][R2.64], R15 ;  /* 0x0000000f02007986 */ /* 0x0007e8000c101906 */
[----:B------:R-:W2:Y:S04]  /*0450*/  LDG.E R16, desc[UR6][R12.64+0xc] ;  /* 0x00000c060c107981 */ /* 0x000ea8000c1e1900 */
[----:B------:R-:W2:Y:S01]  /*0460*/  LDG.E R14, desc[UR6][R10.64+0xc] ;  /* 0x00000c060a0e7981 */ /* 0x000ea2000c1e1900 */
[----:B------:R-:W-:Y:S02]  /*0470*/  ISETP.NE.AND P1, PT, R6, RZ, PT ;  /* 0x000000ff0600720c */ /* 0x000fe40003f25270 */
[----:B------:R-:W-:Y:S01]  /*0480*/  IADD3 R8, PT, PT, R8, 0x8, RZ ;  /* 0x0000000808087810 */ /* 0x000fe20007ffe0ff */
[----:B--2---:R-:W-:Y:S01]  /*0490*/  IMAD R7, R14, R16, R15 ;  /* 0x000000100e077224 */ /* 0x004fe200078e020f */
[----:B------:R-:W-:-:S04]  /*04a0*/  IADD3 R14, P2, PT, R10, 0x20, RZ ;  /* 0x000000200a0e7810 */ /* 0x000fc80007f5e0ff */
[----:B------:R3:W-:Y:S01]  /*04b0*/  STG.E desc[UR6][R2.64], R7 ;  /* 0x0000000702007986 */ /* 0x0007e2000c101906 */
[----:B------:R-:W-:-:S04]  /*04c0*/  IMAD.X R11, RZ, RZ, R11, P2 ;  /* 0x000000ffff0b7224 */ /* 0x000fc800010e060b */
[----:B------:R-:W-:Y:S05]  /*04d0*/  @P1 BRA `(.L_x_1) ;  /* 0xfffffffc00581947 */ /* 0x000fea000383ffff */
.L_x_0:
[----:B------:R-:W-:Y:S05]  /*04e0*/  @!P0 EXIT ;  /* 0x000000000000894d */ /* 0x000fea0003800000 */
[----:B------:R-:W-:Y:S02]  /*04f0*/  ISETP.GE.U32.AND P1, PT, R17, 0x4, PT ;  /* 0x000000041100780c */ /* 0x000fe40003f26070 */
[----:B------:R-:W-:-:S04]  /*0500*/  LOP3.LUT R16, R0, 0x3, RZ, 0xc0, !PT ;  /* 0x0000000300107812 */ /* 0x000fc800078ec0ff */
[----:B------:R-:W-:-:S07]  /*0510*/  ISETP.NE.AND P0, PT, R16, RZ, PT ;  /* 0x000000ff1000720c */ /* 0x000fce0003f05270 */
[----:B------:R-:W-:Y:S06]  /*0520*/  @!P1 BRA `(.L_x_2) ;  /* 0x0000000000709947 */ /* 0x000fec0003800000 */
[----:B---3--:R-:W1:Y:S01]  /*0530*/  LDC.64 R14, c[0x0][0x380] ;  /* 0x0000e000ff0e7b82 */ /* 0x008e620000000a00 */
[----:B------:R-:W-:Y:S01]  /*0540*/  IADD3 R13, PT, PT, R4, R9, RZ ;  /* 0x00000009040d7210 */ /* 0x000fe20007ffe0ff */
[----:B------:R-:W-:Y:S01]  /*0550*/  IMAD.IADD R17, R5, 0x1, R9 ;  /* 0x0000000105117824 */ /* 0x000fe200078e0209 */
[----:B------:R-:W2:Y:S05]  /*0560*/  LDCU.64 UR4, c[0x0][0x380] ;  /* 0x00007000ff0477ac */ /* 0x000eaa0008000a00 */
[----:B------:R-:W3:Y:S01]  /*0570*/  LDC.64 R10, c[0x0][0x388] ;  /* 0x0000e200ff0a7b82 */ /* 0x000ee20000000a00 */
[----:B-1----:R-:W-:-:S06]  /*0580*/  IMAD.WIDE.U32 R14, R13, 0x4, R14 ;  /* 0x000000040d0e7825 */ /* 0x002fcc00078e000e */
[----:B------:R-:W4:Y:S01]  /*0590*/  LDG.E R14, desc[UR6][R14.64] ;  /* 0x000000060e0e7981 */ /* 0x000f22000c1e1900 */
[----:B---3--:R-:W-:-:S05]  /*05a0*/  IMAD.WIDE R10, R17, 0x4, R10 ;  /* 0x00000004110a7825 */ /* 0x008fca00078e020a */
[----:B------:R-:W4:Y:S01]  /*05b0*/  LDG.E R6, desc[UR6][R10.64] ;  /* 0x000000060a067981 */ /* 0x000f22000c1e1900 */
[----:B------:R-:W-:-:S04]  /*05c0*/  IADD3 R8, P1, PT, R4, R9, RZ ;  /* 0x0000000904087210 */ /* 0x000fc80007f3e0ff */
[----:B------:R-:W-:Y:S02]  /*05d0*/  IADD3.X R13, PT, PT, RZ, RZ, RZ, P1, !PT ;  /* 0x000000ffff0d7210 */ /* 0x000fe40000ffe4ff */
[----:B--2---:R-:W-:-:S04]  /*05e0*/  LEA R12, P1, R8, UR4, 0x2 ;  /* 0x00000004080c7c11 */ /* 0x004fc8000f8210ff */
[----:B------:R-:W-:Y:S01]  /*05f0*/  LEA.HI.X R13, R8, UR5, R13, 0x2, P1 ;  /* 0x00000005080d7c11 */ /* 0x000fe200088f140d */
[----:B----4-:R-:W-:-:S05]  /*0600*/  IMAD R7, R14, R6, R7 ;  /* 0x000000060e077224 */ /* 0x010fca00078e0207 */
        /* <DEDUP_REMOVED lines=13> */
[----:B------:R2:W-:Y:S02]  /*06e0*/  STG.E desc[UR6][R2.64], R7 ;  /* 0x0000000702007986 */ /* 0x0005e4000c101906 */
.L_x_2:
[----:B------:R-:W-:Y:S05]  /*06f0*/  @!P0 EXIT ;  /* 0x000000000000894d */ /* 0x000fea0003800000 */
[----:B------:R-:W-:Y:S02]  /*0700*/  ISETP.NE.AND P1, PT, R16, 0x1, PT ;  /* 0x000000011000780c */ /* 0x000fe40003f25270 */
[----:B------:R-:W-:-:S04]  /*0710*/  LOP3.LUT R0, R0, 0x1, RZ, 0xc0, !PT ;  /* 0x0000000100007812 */ /* 0x000fc800078ec0ff */
[----:B------:R-:W-:-:S07]  /*0720*/  ISETP.NE.U32.AND P0, PT, R0, 0x1, PT ;  /* 0x000000010000780c */ /* 0x000fce0003f05070 */
[----:B------:R-:W-:Y:S06]  /*0730*/  @!P1 BRA `(.L_x_3) ;  /* 0x0000000000509947 */ /* 0x000fec0003800000 */
[----:B------:R-:W1:Y:S01]  /*0740*/  LDC.64 R10, c[0x0][0x380] ;  /* 0x0000e000ff0a7b82 */ /* 0x000e620000000a00 */
[----:B--23--:R-:W-:Y:S01]  /*0750*/  IMAD.IADD R15, R4, 0x1, R9 ;  /* 0x00000001040f7824 */ /* 0x00cfe200078e0209 */
[----:B------:R-:W-:Y:S01]  /*0760*/  IADD3 R17, PT, PT, R5, R9, RZ ;  /* 0x0000000905117210 */ /* 0x000fe20007ffe0ff */
        /* <DEDUP_REMOVED lines=13> */
[----:B------:R-:W2:Y:S01]  /*0840*/  LDG.E R14, desc[UR6][R14.64+0x4] ;  /* 0x000004060e0e7981 */ /* 0x000ea2000c1e1900 */
[----:B------:R-:W-:Y:S02]  /*0850*/  VIADD R9, R9, 0x2 ;  /* 0x0000000209097836 */ /* 0x000fe40000000000 */
[----:B--2---:R-:W-:-:S05]  /*0860*/  IMAD R7, R14, R7, R17 ;  /* 0x000000070e077224 */ /* 0x004fca00078e0211 */
[----:B------:R1:W-:Y:S02]  /*0870*/  STG.E desc[UR6][R2.64], R7 ;  /* 0x0000000702007986 */ /* 0x0003e4000c101906 */
.L_x_3:
[----:B------:R-:W-:Y:S05]  /*0880*/  @P0 EXIT ;  /* 0x000000000000094d */ /* 0x000fea0003800000 */
[----:B------:R-:W4:Y:S01]  /*0890*/  LDC.64 R10, c[0x0][0x380] ;  /* 0x0000e000ff0a7b82 */ /* 0x000f220000000a00 */
[-C--:B--23--:R-:W-:Y:S02]  /*08a0*/  IADD3 R15, PT, PT, R4, R9.reuse, RZ ;  /* 0x00000009040f7210 */ /* 0x08cfe40007ffe0ff */
[----:B------:R-:W-:-:S05]  /*08b0*/  IADD3 R9, PT, PT, R5, R9, RZ ;  /* 0x0000000905097210 */ /* 0x000fca0007ffe0ff */
[----:B------:R-:W2:Y:S01]  /*08c0*/  LDC.64 R12, c[0x0][0x388] ;  /* 0x0000e200ff0c7b82 */ /* 0x000ea20000000a00 */
[----:B----4-:R-:W-:-:S06]  /*08d0*/  IMAD.WIDE.U32 R4, R15, 0x4, R10 ;  /* 0x000000040f047825 */ /* 0x010fcc00078e000a */
[----:B------:R-:W1:Y:S01]  /*08e0*/  LDG.E R4, desc[UR6][R4.64] ;  /* 0x0000000604047981 */ /* 0x000e62000c1e1900 */
[----:B--2---:R-:W-:-:S06]  /*08f0*/  IMAD.WIDE R8, R9, 0x4, R12 ;  /* 0x0000000409087825 */ /* 0x004fcc00078e020c */
[----:B------:R-:W1:Y:S02]  /*0900*/  LDG.E R8, desc[UR6][R8.64] ;  /* 0x0000000608087981 */ /* 0x000e64000c1e1900 */
[----:B-1----:R-:W-:-:S05]  /*0910*/  IMAD R7, R4, R8, R7 ;  /* 0x0000000804077224 */ /* 0x002fca00078e0207 */
[----:B------:R-:W-:Y:S01]  /*0920*/  STG.E desc[UR6][R2.64], R7 ;  /* 0x0000000702007986 */ /* 0x000fe2000c101906 */
[----:B------:R-:W-:Y:S05]  /*0930*/  EXIT ;  /* 0x000000000000794d */ /* 0x000fea0003800000 */
.L_x_4:
[----:B------:R-:W-:-:S00]  /*0940*/  BRA `(.L_x_4) ;  /* 0xfffffffc00fc7947 */ /* 0x000fc0000383ffff */
[----:B------:R-:W-:-:S00]  /*0950*/  NOP ;  /* 0x0000000000007918 */ /* 0x000fc00000000000 */
        /* <DEDUP_REMOVED lines=10> */
.L_x_5:


//--------------------- .nv.shared.reserved.0     --------------------------
	.section	.nv.shared.reserved.0,"aw",@nobits
	.weak		__nv_reservedSMEM_offset_0_alias
	.size		__nv_reservedSMEM_offset_0_alias, 0, 64
	.other		__nv_reservedSMEM_offset_0_alias,@"STO_CUDA_RESERVED_SHARED STV_DEFAULT"
__nv_reservedSMEM_offset_0_alias:
	.zero		0
	.zero		64


//--------------------- .nv.constant0._Z11matrix_multPiS_S_i --------------------------
	.section	.nv.constant0._Z11matrix_multPiS_S_i,"a",@progbits
	.sectionflags	@""
	.align	4
.nv.constant0._Z11matrix_multPiS_S_i:
	.zero		924


//--------------------- SYMBOLS --------------------------

	.type		.nv.reservedSmem.offset0,@object
	.size		.nv.reservedSmem.offset0,0x4
